//
// Generated by NVIDIA NVVM Compiler
//
// Compiler Build ID: CL-36424714
// Cuda compilation tools, release 13.0, V13.0.88
// Based on NVVM 20.0.0
//

.version 9.0
.target sm_100
.address_size 64

	// .globl	_Z6reducePiS_
// _ZZ6reducePiS_E9localData has been demoted

.visible .entry _Z6reducePiS_(
	.param .u64 .ptr .align 1 _Z6reducePiS__param_0,
	.param .u64 .ptr .align 1 _Z6reducePiS__param_1
)
{
	.reg .pred 	%p<17>;
	.reg .b32 	%r<57>;
	.reg .b64 	%rd<9>;
	// demoted variable
	.shared .align 4 .b8 _ZZ6reducePiS_E9localData[4096];
	ld.param.u64 	%rd1, [_Z6reducePiS__param_0];
	ld.param.u64 	%rd2, [_Z6reducePiS__param_1];
	mov.u32 	%r1, %tid.x;
	mov.u32 	%r2, %ntid.x;
	mov.u32 	%r3, %ctaid.x;
	mad.lo.s32 	%r4, %r2, %r3, %r1;
	setp.gt.s32 	%p1, %r4, 1023;
	@%p1 bra 	$L__BB0_20;
	cvta.to.global.u64 	%rd3, %rd1;
	shr.u32 	%r5, %r2, 1;
	mul.lo.s32 	%r26, %r5, %r3;
	sub.s32 	%r56, %r4, %r26;
	mul.wide.s32 	%rd4, %r4, 4;
	add.s64 	%rd5, %rd3, %rd4;
	ld.global.u32 	%r27, [%rd5];
	shl.b32 	%r28, %r1, 2;
	mov.u32 	%r29, _ZZ6reducePiS_E9localData;
	add.s32 	%r7, %r29, %r28;
	st.shared.u32 	[%r7], %r27;
	bar.sync 	0;
	setp.gt.s32 	%p2, %r56, 1023;
	add.s32 	%r8, %r56, %r5;
	setp.ge.u32 	%p3, %r56, %r8;
	or.pred  	%p4, %p2, %p3;
	@%p4 bra 	$L__BB0_17;
	sub.s32 	%r30, %r5, %r2;
	mul.lo.s32 	%r31, %r30, %r3;
	sub.s32 	%r32, %r31, %r1;
	add.s32 	%r33, %r32, 1023;
	add.s32 	%r34, %r5, -1;
	min.u32 	%r9, %r33, %r34;
	and.b32  	%r35, %r9, 3;
	setp.eq.s32 	%p5, %r35, 3;
	@%p5 bra 	$L__BB0_7;
	add.s32 	%r36, %r9, 1;
	and.b32  	%r37, %r36, 3;
	sub.s32 	%r38, %r2, %r5;
	mul.lo.s32 	%r39, %r3, %r38;
	shl.b32 	%r40, %r39, 2;
	add.s32 	%r42, %r40, %r28;
	add.s32 	%r54, %r29, %r42;
	neg.s32 	%r53, %r37;
	add.s32 	%r44, %r1, %r39;
	add.s32 	%r56, %r44, %r37;
$L__BB0_4:
	.pragma "nounroll";
	ld.shared.u32 	%r15, [%r54];
	ld.shared.u32 	%r45, [%r7];
	setp.le.s32 	%p6, %r15, %r45;
	@%p6 bra 	$L__BB0_6;
	st.shared.u32 	[%r7], %r15;
$L__BB0_6:
	bar.sync 	0;
	add.s32 	%r54, %r54, 4;
	add.s32 	%r53, %r53, 1;
	setp.ne.s32 	%p7, %r53, 0;
	@%p7 bra 	$L__BB0_4;
$L__BB0_7:
	setp.lt.u32 	%p8, %r9, 3;
	@%p8 bra 	$L__BB0_17;
$L__BB0_8:
	shl.b32 	%r46, %r56, 2;
	add.s32 	%r20, %r29, %r46;
	ld.shared.u32 	%r21, [%r20];
	ld.shared.u32 	%r48, [%r7];
	setp.le.s32 	%p9, %r21, %r48;
	@%p9 bra 	$L__BB0_10;
	st.shared.u32 	[%r7], %r21;
$L__BB0_10:
	bar.sync 	0;
	ld.shared.u32 	%r22, [%r20+4];
	ld.shared.u32 	%r49, [%r7];
	setp.le.s32 	%p10, %r22, %r49;
	@%p10 bra 	$L__BB0_12;
	st.shared.u32 	[%r7], %r22;
$L__BB0_12:
	bar.sync 	0;
	ld.shared.u32 	%r23, [%r20+8];
	ld.shared.u32 	%r50, [%r7];
	setp.le.s32 	%p11, %r23, %r50;
	@%p11 bra 	$L__BB0_14;
	st.shared.u32 	[%r7], %r23;
$L__BB0_14:
	bar.sync 	0;
	ld.shared.u32 	%r24, [%r20+12];
	ld.shared.u32 	%r51, [%r7];
	setp.le.s32 	%p12, %r24, %r51;
	@%p12 bra 	$L__BB0_16;
	st.shared.u32 	[%r7], %r24;
$L__BB0_16:
	bar.sync 	0;
	add.s32 	%r25, %r56, 4;
	setp.lt.s32 	%p13, %r56, 1020;
	setp.lt.u32 	%p14, %r25, %r8;
	and.pred  	%p15, %p13, %p14;
	mov.u32 	%r56, %r25;
	@%p15 bra 	$L__BB0_8;
$L__BB0_17:
	setp.ne.s32 	%p16, %r1, 0;
	@%p16 bra 	$L__BB0_19;
	ld.shared.u32 	%r52, [_ZZ6reducePiS_E9localData];
	cvta.to.global.u64 	%rd6, %rd2;
	mul.wide.u32 	%rd7, %r3, 4;
	add.s64 	%rd8, %rd6, %rd7;
	st.global.u32 	[%rd8], %r52;
$L__BB0_19:
	bar.sync 	0;
$L__BB0_20:
	ret;

}
	// .globl	_Z12sumReductionPiS_
.visible .entry _Z12sumReductionPiS_(
	.param .u64 .ptr .align 1 _Z12sumReductionPiS__param_0,
	.param .u64 .ptr .align 1 _Z12sumReductionPiS__param_1
)
{
	.reg .pred 	%p<7>;
	.reg .b32 	%r<42>;
	.reg .b64 	%rd<14>;

	ld.param.u64 	%rd9, [_Z12sumReductionPiS__param_0];
	ld.param.u64 	%rd10, [_Z12sumReductionPiS__param_1];
	cvta.to.global.u64 	%rd1, %rd10;
	cvta.to.global.u64 	%rd2, %rd9;
	mov.u32 	%r20, %ctaid.x;
	mov.u32 	%r21, %tid.x;
	or.b32  	%r22, %r20, %r21;
	setp.ne.s32 	%p1, %r22, 0;
	@%p1 bra 	$L__BB1_9;
	ld.global.u32 	%r37, [%rd2];
	st.global.u32 	[%rd1], %r37;
	mov.u32 	%r2, %ntid.x;
	setp.lt.u32 	%p2, %r2, 2;
	@%p2 bra 	$L__BB1_9;
	add.s32 	%r3, %r2, -1;
	add.s32 	%r24, %r2, -2;
	and.b32  	%r4, %r3, 3;
	setp.lt.u32 	%p3, %r24, 3;
	mov.b32 	%r39, 1;
	@%p3 bra 	$L__BB1_6;
	and.b32  	%r26, %r3, -4;
	neg.s32 	%r36, %r26;
	add.s64 	%rd12, %rd2, 8;
	mov.b32 	%r35, 0;
$L__BB1_4:
	ld.global.u32 	%r27, [%rd12+-4];
	add.s32 	%r28, %r37, %r27;
	st.global.u32 	[%rd1], %r28;
	ld.global.u32 	%r29, [%rd12];
	add.s32 	%r30, %r28, %r29;
	st.global.u32 	[%rd1], %r30;
	ld.global.u32 	%r31, [%rd12+4];
	add.s32 	%r32, %r30, %r31;
	st.global.u32 	[%rd1], %r32;
	ld.global.u32 	%r33, [%rd12+8];
	add.s32 	%r37, %r32, %r33;
	st.global.u32 	[%rd1], %r37;
	add.s32 	%r36, %r36, 4;
	add.s32 	%r35, %r35, 4;
	add.s64 	%rd12, %rd12, 16;
	setp.ne.s32 	%p4, %r36, 0;
	@%p4 bra 	$L__BB1_4;
	add.s32 	%r39, %r35, 1;
$L__BB1_6:
	setp.eq.s32 	%p5, %r4, 0;
	@%p5 bra 	$L__BB1_9;
	mul.wide.u32 	%rd11, %r39, 4;
	add.s64 	%rd13, %rd2, %rd11;
	neg.s32 	%r40, %r4;
$L__BB1_8:
	.pragma "nounroll";
	ld.global.u32 	%r34, [%rd13];
	add.s32 	%r37, %r37, %r34;
	st.global.u32 	[%rd1], %r37;
	add.s64 	%rd13, %rd13, 4;
	add.s32 	%r40, %r40, 1;
	setp.ne.s32 	%p6, %r40, 0;
	@%p6 bra 	$L__BB1_8;
$L__BB1_9:
	ret;

}


// ===== COMPILED SASS (sm_100) =====

	.target	sm_100

	.elftype	@"ET_EXEC"


//--------------------- .note.nv.tkinfo           --------------------------
	.section	.note.nv.tkinfo,"",@"SHT_NOTE"
	.sectionflags	@"SHF_NOTE_NV_TKINFO"
	.tkinfo
        /*0018*/ 	.word	0x00000002
        /*0030*/ 	.string	""
        /*0030*/ 	.string	"ptxas"
        /*0030*/ 	.string	"Cuda compilation tools, release 13.0, V13.0.88"
        /*0030*/ 	.string	"Build cuda_13.0.r13.0/compiler.36424714_0"
        /*0030*/ 	.string	"-arch sm_100 -m 64 "



//--------------------- .note.nv.cuinfo           --------------------------
	.section	.note.nv.cuinfo,"",@"SHT_NOTE"
	.sectionflags	@"SHF_NOTE_NV_CUINFO"
        /*0018*/ 	.short	0x0002
        /*001a*/ 	.short	0x0064
        /*001c*/ 	.short	0x0082
	.zero		2


//--------------------- .nv.info                  --------------------------
	.section	.nv.info,"",@"SHT_CUDA_INFO"
	.align	4


	//----- nvinfo : EIATTR_REGCOUNT
	.align		4
        /*0000*/ 	.byte	0x04, 0x2f
        /*0002*/ 	.short	(.L_1 - .L_0)
	.align		4
.L_0:
        /*0004*/ 	.word	index@(_Z6reducePiS_)
        /*0008*/ 	.word	0x00000010


	//----- nvinfo : EIATTR_FRAME_SIZE
	.align		4
.L_1:
        /*000c*/ 	.byte	0x04, 0x11
        /*000e*/ 	.short	(.L_3 - .L_2)
	.align		4
.L_2:
        /*0010*/ 	.word	index@(_Z6reducePiS_)
        /*0014*/ 	.word	0x00000000


	//----- nvinfo : EIATTR_REGCOUNT
	.align		4
.L_3:
        /*0018*/ 	.byte	0x04, 0x2f
        /*001a*/ 	.short	(.L_5 - .L_4)
	.align		4
.L_4:
        /*001c*/ 	.word	index@(_Z12sumReductionPiS_)
        /*0020*/ 	.word	0x00000012


	//----- nvinfo : EIATTR_FRAME_SIZE
	.align		4
.L_5:
        /*0024*/ 	.byte	0x04, 0x11
        /*0026*/ 	.short	(.L_7 - .L_6)
	.align		4
.L_6:
        /*0028*/ 	.word	index@(_Z12sumReductionPiS_)
        /*002c*/ 	.word	0x00000000


	//----- nvinfo : EIATTR_MIN_STACK_SIZE
	.align		4
.L_7:
        /*0030*/ 	.byte	0x04, 0x12
        /*0032*/ 	.short	(.L_9 - .L_8)
	.align		4
.L_8:
        /*0034*/ 	.word	index@(_Z12sumReductionPiS_)
        /*0038*/ 	.word	0x00000000


	//----- nvinfo : EIATTR_MIN_STACK_SIZE
	.align		4
.L_9:
        /*003c*/ 	.byte	0x04, 0x12
        /*003e*/ 	.short	(.L_11 - .L_10)
	.align		4
.L_10:
        /*0040*/ 	.word	index@(_Z6reducePiS_)
        /*0044*/ 	.word	0x00000000
.L_11:


//--------------------- .nv.compat                --------------------------
	.section	.nv.compat,"",@"SHT_CUDA_COMPAT_INFO"
	.align	4
        /*0000*/ 	.byte	0x02, 0x09, 0x00, 0x00, 0x02, 0x02, 0x01, 0x00, 0x02, 0x05, 0x05, 0x00, 0x03, 0x07, 0x01, 0x01
        /*0010*/ 	.byte	0x02, 0x03, 0x00, 0x00, 0x02, 0x06, 0x01, 0x00, 0x04, 0x0b, 0x08, 0x00, 0x09, 0x00, 0x00, 0x00
        /*0020*/ 	.byte	0x00, 0x00, 0x00, 0x00


//--------------------- .nv.info._Z12sumReductionPiS_ --------------------------
	.section	.nv.info._Z12sumReductionPiS_,"",@"SHT_CUDA_INFO"
	.sectionflags	@""
	.align	4


	//----- nvinfo : EIATTR_CUDA_API_VERSION
	.align		4
        /*0000*/ 	.byte	0x04, 0x37
        /*0002*/ 	.short	(.L_13 - .L_12)
.L_12:
        /*0004*/ 	.word	0x00000082


	//----- nvinfo : EIATTR_KPARAM_INFO
	.align		4
.L_13:
        /*0008*/ 	.byte	0x04, 0x17
        /*000a*/ 	.short	(.L_15 - .L_14)
.L_14:
        /*000c*/ 	.word	0x00000000
        /*0010*/ 	.short	0x0001
        /*0012*/ 	.short	0x0008
        /*0014*/ 	.byte	0x00, 0xf5, 0x21, 0x00


	//----- nvinfo : EIATTR_KPARAM_INFO
	.align		4
.L_15:
        /*0018*/ 	.byte	0x04, 0x17
        /*001a*/ 	.short	(.L_17 - .L_16)
.L_16:
        /*001c*/ 	.word	0x00000000
        /*0020*/ 	.short	0x0000
        /*0022*/ 	.short	0x0000
        /*0024*/ 	.byte	0x00, 0xf5, 0x21, 0x00


	//----- nvinfo : EIATTR_SPARSE_MMA_MASK
	.align		4
.L_17:
        /*0028*/ 	.byte	0x03, 0x50
        /*002a*/ 	.short	0x0000


	//----- nvinfo : EIATTR_MAXREG_COUNT
	.align		4
        /*002c*/ 	.byte	0x03, 0x1b
        /*002e*/ 	.short	0x00ff


	//----- nvinfo : EIATTR_MERCURY_ISA_VERSION
	.align		4
        /*0030*/ 	.byte	0x03, 0x5f
        /*0032*/ 	.short	0x0101


	//----- nvinfo : EIATTR_VRC_CTA_INIT_COUNT
	.align		4
        /*0034*/ 	.byte	0x02, 0x4a
	.zero		1
	.zero		1


	//----- nvinfo : EIATTR_EXIT_INSTR_OFFSETS
	.align		4
        /*0038*/ 	.byte	0x04, 0x1c
        /*003a*/ 	.short	(.L_19 - .L_18)


	//   ....[0]....
.L_18:
        /*003c*/ 	.word	0x00000040


	//   ....[1]....
        /*0040*/ 	.word	0x000000c0


	//   ....[2]....
        /*0044*/ 	.word	0x00000950


	//   ....[3]....
        /*0048*/ 	.word	0x00000a30


	//----- nvinfo : EIATTR_CBANK_PARAM_SIZE
	.align		4
.L_19:
        /*004c*/ 	.byte	0x03, 0x19
        /*004e*/ 	.short	0x0010


	//----- nvinfo : EIATTR_PARAM_CBANK
	.align		4
        /*0050*/ 	.byte	0x04, 0x0a
        /*0052*/ 	.short	(.L_21 - .L_20)
	.align		4
.L_20:
        /*0054*/ 	.word	index@(.nv.constant0._Z12sumReductionPiS_)
        /*0058*/ 	.short	0x0380
        /*005a*/ 	.short	0x0010


	//----- nvinfo : EIATTR_SW_WAR
	.align		4
.L_21:
        /*005c*/ 	.byte	0x04, 0x36
        /*005e*/ 	.short	(.L_23 - .L_22)
.L_22:
        /*0060*/ 	.word	0x00000008
.L_23:


//--------------------- .nv.info._Z6reducePiS_    --------------------------
	.section	.nv.info._Z6reducePiS_,"",@"SHT_CUDA_INFO"
	.sectionflags	@""
	.align	4


	//----- nvinfo : EIATTR_CUDA_API_VERSION
	.align		4
        /*0000*/ 	.byte	0x04, 0x37
        /*0002*/ 	.short	(.L_25 - .L_24)
.L_24:
        /*0004*/ 	.word	0x00000082


	//----- nvinfo : EIATTR_KPARAM_INFO
	.align		4
.L_25:
        /*0008*/ 	.byte	0x04, 0x17
        /*000a*/ 	.short	(.L_27 - .L_26)
.L_26:
        /*000c*/ 	.word	0x00000000
        /*0010*/ 	.short	0x0001
        /*0012*/ 	.short	0x0008
        /*0014*/ 	.byte	0x00, 0xf5, 0x21, 0x00


	//----- nvinfo : EIATTR_KPARAM_INFO
	.align		4
.L_27:
        /*0018*/ 	.byte	0x04, 0x17
        /*001a*/ 	.short	(.L_29 - .L_28)
.L_28:
        /*001c*/ 	.word	0x00000000
        /*0020*/ 	.short	0x0000
        /*0022*/ 	.short	0x0000
        /*0024*/ 	.byte	0x00, 0xf5, 0x21, 0x00


	//----- nvinfo : EIATTR_SPARSE_MMA_MASK
	.align		4
.L_29:
        /*0028*/ 	.byte	0x03, 0x50
        /*002a*/ 	.short	0x0000


	//----- nvinfo : EIATTR_MAXREG_COUNT
	.align		4
        /*002c*/ 	.byte	0x03, 0x1b
        /*002e*/ 	.short	0x00ff


	//----- nvinfo : EIATTR_NUM_BARRIERS
	.align		4
        /*0030*/ 	.byte	0x02, 0x4c
        /*0032*/ 	.byte	0x01
	.zero		1


	//----- nvinfo : EIATTR_MERCURY_ISA_VERSION
	.align		4
        /*0034*/ 	.byte	0x03, 0x5f
        /*0036*/ 	.short	0x0101


	//----- nvinfo : EIATTR_VRC_CTA_INIT_COUNT
	.align		4
        /*0038*/ 	.byte	0x02, 0x4a
	.zero		1
	.zero		1


	//----- nvinfo : EIATTR_EXIT_INSTR_OFFSETS
	.align		4
        /*003c*/ 	.byte	0x04, 0x1c
        /*003e*/ 	.short	(.L_31 - .L_30)


	//   ....[0]....
.L_30:
        /*0040*/ 	.word	0x00000060


	//   ....[1]....
        /*0044*/ 	.word	0x000005a0


	//----- nvinfo : EIATTR_CRS_STACK_SIZE
	.align		4
.L_31:
        /*0048*/ 	.byte	0x04, 0x1e
        /*004a*/ 	.short	(.L_33 - .L_32)
.L_32:
        /*004c*/ 	.word	0x00000000


	//----- nvinfo : EIATTR_CBANK_PARAM_SIZE
	.align		4
.L_33:
        /*0050*/ 	.byte	0x03, 0x19
        /*0052*/ 	.short	0x0010


	//----- nvinfo : EIATTR_PARAM_CBANK
	.align		4
        /*0054*/ 	.byte	0x04, 0x0a
        /*0056*/ 	.short	(.L_35 - .L_34)
	.align		4
.L_34:
        /*0058*/ 	.word	index@(.nv.constant0._Z6reducePiS_)
        /*005c*/ 	.short	0x0380
        /*005e*/ 	.short	0x0010


	//----- nvinfo : EIATTR_SW_WAR
	.align		4
.L_35:
        /*0060*/ 	.byte	0x04, 0x36
        /*0062*/ 	.short	(.L_37 - .L_36)
.L_36:
        /*0064*/ 	.word	0x00000008
.L_37:


//--------------------- .nv.callgraph             --------------------------
	.section	.nv.callgraph,"",@"SHT_CUDA_CALLGRAPH"
	.align	4
	.sectionentsize	8
	.align		4
        /*0000*/ 	.word	0x00000000
	.align		4
        /*0004*/ 	.word	0xffffffff
	.align		4
        /*0008*/ 	.word	0x00000000
	.align		4
        /*000c*/ 	.word	0xfffffffe
	.align		4
        /*0010*/ 	.word	0x00000000
	.align		4
        /*0014*/ 	.word	0xfffffffd
	.align		4
        /*0018*/ 	.word	0x00000000
	.align		4
        /*001c*/ 	.word	0xfffffffc


//--------------------- .text._Z12sumReductionPiS_ --------------------------
	.section	.text._Z12sumReductionPiS_,"ax",@progbits
	.align	128
        .global         _Z12sumReductionPiS_
        .type           _Z12sumReductionPiS_,@function
        .size           _Z12sumReductionPiS_,(.L_x_14 - _Z12sumReductionPiS_)
        .other          _Z12sumReductionPiS_,@"STO_CUDA_ENTRY STV_DEFAULT"
_Z12sumReductionPiS_:
.text._Z12sumReductionPiS_:
[----:B------:R-:W-:Y:S01]  /*0000*/  LDC R1, c[0x0][0x37c] ;  /* 0x0000df00ff017b82 */ /* 0x000fe20000000800 */
[----:B------:R-:W0:Y:S07]  /*0010*/  S2R R0, SR_TID.X ;  /* 0x0000000000007919 */ /* 0x000e2e0000002100 */
[----:B------:R-:W0:Y:S02]  /*0020*/  S2UR UR4, SR_CTAID.X ;  /* 0x00000000000479c3 */ /* 0x000e240000002500 */
[----:B0-----:R-:W-:-:S13]  /*0030*/  LOP3.LUT P0, RZ, R0, UR4, RZ, 0xfc, !PT ;  /* 0x0000000400ff7c12 */ /* 0x001fda000f80fcff */
[----:B------:R-:W-:Y:S05]  /*0040*/  @P0 EXIT ;  /* 0x000000000000094d */ /* 0x000fea0003800000 */
[----:B------:R-:W0:Y:S01]  /*0050*/  LDC.64 R4, c[0x0][0x380] ;  /* 0x0000e000ff047b82 */ /* 0x000e220000000a00 */
[----:B------:R-:W0:Y:S02]  /*0060*/  LDCU.64 UR8, c[0x0][0x358] ;  /* 0x00006b00ff0877ac */ /* 0x000e240008000a00 */
[----:B0-----:R-:W2:Y:S05]  /*0070*/  LDG.E R5, desc[UR8][R4.64] ;  /* 0x0000000804057981 */ /* 0x001eaa000c1e1900 */
[----:B------:R-:W0:Y:S08]  /*0080*/  LDC R0, c[0x0][0x360] ;  /* 0x0000d800ff007b82 */ /* 0x000e300000000800 */
[----:B------:R-:W2:Y:S01]  /*0090*/  LDC.64 R2, c[0x0][0x388] ;  /* 0x0000e200ff027b82 */ /* 0x000ea20000000a00 */
[----:B0-----:R-:W-:Y:S01]  /*00a0*/  ISETP.GE.U32.AND P0, PT, R0, 0x2, PT ;  /* 0x000000020000780c */ /* 0x001fe20003f06070 */
[----:B--2---:R0:W-:-:S12]  /*00b0*/  STG.E desc[UR8][R2.64], R5 ;  /* 0x0000000502007986 */ /* 0x0041d8000c101908 */
[----:B------:R-:W-:Y:S05]  /*00c0*/  @!P0 EXIT ;  /* 0x000000000000894d */ /* 0x000fea0003800000 */
[----:B------:R-:W-:Y:S01]  /*00d0*/  VIADD R4, R0, 0xfffffffe ;  /* 0xfffffffe00047836 */ /* 0x000fe20000000000 */
[----:B------:R-:W-:Y:S01]  /*00e0*/  UMOV UR6, 0x1 ;  /* 0x0000000100067882 */ /* 0x000fe20000000000 */
[----:B------:R-:W-:-:S03]  /*00f0*/  MOV R7, R5 ;  /* 0x0000000500077202 */ /* 0x000fc60000000f00 */
[----:B------:R-:W-:Y:S01]  /*0100*/  ISETP.GE.U32.AND P0, PT, R4, 0x3, PT ;  /* 0x000000030400780c */ /* 0x000fe20003f06070 */
[----:B------:R-:W-:-:S05]  /*0110*/  VIADD R4, R0, 0xffffffff ;  /* 0xffffffff00047836 */ /* 0x000fca0000000000 */
[----:B------:R-:W-:-:S07]  /*0120*/  LOP3.LUT R0, R4, 0x3, RZ, 0xc0, !PT ;  /* 0x0000000304007812 */ /* 0x000fce00078ec0ff */
[----:B------:R-:W-:Y:S05]  /*0130*/  @!P0 BRA `(.L_x_0) ;  /* 0x0000000800008947 */ /* 0x000fea0003800000 */
[----:B------:R-:W1:Y:S01]  /*0140*/  LDCU.64 UR4, c[0x0][0x380] ;  /* 0x00007000ff0477ac */ /* 0x000e620008000a00 */
[----:B------:R-:W-:-:S05]  /*0150*/  LOP3.LUT R4, R4, 0xfffffffc, RZ, 0xc0, !PT ;  /* 0xfffffffc04047812 */ /* 0x000fca00078ec0ff */
[----:B------:R-:W-:-:S05]  /*0160*/  IMAD.MOV R6, RZ, RZ, -R4 ;  /* 0x000000ffff067224 */ /* 0x000fca00078e0a04 */
[----:B------:R-:W-:Y:S01]  /*0170*/  ISETP.GE.AND P0, PT, R6, RZ, PT ;  /* 0x000000ff0600720c */ /* 0x000fe20003f06270 */
[----:B-1----:R-:W-:-:S04]  /*0180*/  UIADD3 UR4, UP0, UPT, UR4, 0x8, URZ ;  /* 0x0000000804047890 */ /* 0x002fc8000ff1e0ff */
[----:B------:R-:W-:Y:S02]  /*0190*/  UIADD3.X UR5, UPT, UPT, URZ, UR5, URZ, UP0, !UPT ;  /* 0x00000005ff057290 */ /* 0x000fe400087fe4ff */
[----:B------:R-:W-:Y:S01]  /*01a0*/  IMAD.U32 R4, RZ, RZ, UR4 ;  /* 0x00000004ff047e24 */ /* 0x000fe2000f8e00ff */
[----:B------:R-:W-:-:S03]  /*01b0*/  UMOV UR4, URZ ;  /* 0x000000ff00047c82 */ /* 0x000fc60008000000 */
[----:B0-----:R-:W-:Y:S02]  /*01c0*/  MOV R5, UR5 ;  /* 0x0000000500057c02 */ /* 0x001fe40008000f00 */
[----:B------:R-:W-:Y:S05]  /*01d0*/  @P0 BRA `(.L_x_1) ;  /* 0x0000000400840947 */ /* 0x000fea0003800000 */
[----:B------:R-:W-:Y:S01]  /*01e0*/  IMAD.MOV R8, RZ, RZ, -R6 ;  /* 0x000000ffff087224 */ /* 0x000fe200078e0a06 */
[----:B------:R-:W-:-:S04]  /*01f0*/  PLOP3.LUT P0, PT, PT, PT, PT, 0x80, 0x8 ;  /* 0x000000000008781c */ /* 0x000fc80003f0f070 */
[----:B------:R-:W-:-:S13]  /*0200*/  ISETP.GT.AND P1, PT, R8, 0xc, PT ;  /* 0x0000000c0800780c */ /* 0x000fda0003f24270 */
[----:B------:R-:W-:Y:S05]  /*0210*/  @!P1 BRA `(.L_x_2) ;  /* 0x0000000000e49947 */ /* 0x000fea0003800000 */
[----:B------:R-:W-:-:S13]  /*0220*/  PLOP3.LUT P0, PT, PT, PT, PT, 0x8, 0x80 ;  /* 0x000000000080781c */ /* 0x000fda0003f0e170 */
.L_x_3:
[----:B------:R-:W2:Y:S02]  /*0230*/  LDG.E R8, desc[UR8][R4.64+-0x4] ;  /* 0xfffffc0804087981 */ /* 0x000ea4000c1e1900 */
[----:B-12---:R-:W-:-:S05]  /*0240*/  IMAD.IADD R7, R8, 0x1, R7 ;  /* 0x0000000108077824 */ /* 0x006fca00078e0207 */
[----:B------:R0:W-:Y:S04]  /*0250*/  STG.E desc[UR8][R2.64], R7 ;  /* 0x0000000702007986 */ /* 0x0001e8000c101908 */
[----:B------:R-:W2:Y:S02]  /*0260*/  LDG.E R8, desc[UR8][R4.64] ;  /* 0x0000000804087981 */ /* 0x000ea4000c1e1900 */
[----:B--2---:R-:W-:-:S05]  /*0270*/  IADD3 R9, PT, PT, R7, R8, RZ ;  /* 0x0000000807097210 */ /* 0x004fca0007ffe0ff */
[----:B------:R1:W-:Y:S04]  /*0280*/  STG.E desc[UR8][R2.64], R9 ;  /* 0x0000000902007986 */ /* 0x0003e8000c101908 */
[----:B------:R-:W2:Y:S02]  /*0290*/  LDG.E R8, desc[UR8][R4.64+0x4] ;  /* 0x0000040804087981 */ /* 0x000ea4000c1e1900 */
[----:B--2---:R-:W-:-:S05]  /*02a0*/  IMAD.IADD R11, R9, 0x1, R8 ;  /* 0x00000001090b7824 */ /* 0x004fca00078e0208 */
[----:B------:R2:W-:Y:S04]  /*02b0*/  STG.E desc[UR8][R2.64], R11 ;  /* 0x0000000b02007986 */ /* 0x0005e8000c101908 */
[----:B------:R-:W3:Y:S02]  /*02c0*/  LDG.E R8, desc[UR8][R4.64+0x8] ;  /* 0x0000080804087981 */ /* 0x000ee4000c1e1900 */
[----:B---3--:R-:W-:-:S05]  /*02d0*/  IMAD.IADD R13, R11, 0x1, R8 ;  /* 0x000000010b0d7824 */ /* 0x008fca00078e0208 */
[----:B------:R3:W-:Y:S04]  /*02e0*/  STG.E desc[UR8][R2.64], R13 ;  /* 0x0000000d02007986 */ /* 0x0007e8000c101908 */
[----:B------:R-:W0:Y:S02]  /*02f0*/  LDG.E R8, desc[UR8][R4.64+0xc] ;  /* 0x00000c0804087981 */ /* 0x000e24000c1e1900 */
[----:B0-----:R-:W-:-:S05]  /*0300*/  IADD3 R7, PT, PT, R13, R8, RZ ;  /* 0x000000080d077210 */ /* 0x001fca0007ffe0ff */
[----:B------:R0:W-:Y:S04]  /*0310*/  STG.E desc[UR8][R2.64], R7 ;  /* 0x0000000702007986 */ /* 0x0001e8000c101908 */
[----:B------:R-:W1:Y:S02]  /*0320*/  LDG.E R8, desc[UR8][R4.64+0x10] ;  /* 0x0000100804087981 */ /* 0x000e64000c1e1900 */
[----:B-1----:R-:W-:-:S05]  /*0330*/  IMAD.IADD R9, R7, 0x1, R8 ;  /* 0x0000000107097824 */ /* 0x002fca00078e0208 */
[----:B------:R1:W-:Y:S04]  /*0340*/  STG.E desc[UR8][R2.64], R9 ;  /* 0x0000000902007986 */ /* 0x0003e8000c101908 */
[----:B------:R-:W2:Y:S02]  /*0350*/  LDG.E R8, desc[UR8][R4.64+0x14] ;  /* 0x0000140804087981 */ /* 0x000ea4000c1e1900 */
[----:B--2---:R-:W-:-:S05]  /*0360*/  IMAD.IADD R11, R9, 0x1, R8 ;  /* 0x00000001090b7824 */ /* 0x004fca00078e0208 */
[----:B------:R2:W-:Y:S04]  /*0370*/  STG.E desc[UR8][R2.64], R11 ;  /* 0x0000000b02007986 */ /* 0x0005e8000c101908 */
[----:B------:R-:W3:Y:S02]  /*0380*/  LDG.E R8, desc[UR8][R4.64+0x18] ;  /* 0x0000180804087981 */ /* 0x000ee4000c1e1900 */
[----:B---3--:R-:W-:-:S05]  /*0390*/  IADD3 R13, PT, PT, R11, R8, RZ ;  /* 0x000000080b0d7210 */ /* 0x008fca0007ffe0ff */
[----:B------:R3:W-:Y:S04]  /*03a0*/  STG.E desc[UR8][R2.64], R13 ;  /* 0x0000000d02007986 */ /* 0x0007e8000c101908 */
[----:B------:R-:W0:Y:S02]  /*03b0*/  LDG.E R8, desc[UR8][R4.64+0x1c] ;  /* 0x00001c0804087981 */ /* 0x000e24000c1e1900 */
[----:B0-----:R-:W-:-:S05]  /*03c0*/  IMAD.IADD R7, R13, 0x1, R8 ;  /* 0x000000010d077824 */ /* 0x001fca00078e0208 */
[----:B------:R-:W-:Y:S04]  /*03d0*/  STG.E desc[UR8][R2.64], R7 ;  /* 0x0000000702007986 */ /* 0x000fe8000c101908 */
[----:B------:R-:W1:Y:S02]  /*03e0*/  LDG.E R8, desc[UR8][R4.64+0x20] ;  /* 0x0000200804087981 */ /* 0x000e64000c1e1900 */
[----:B-1----:R-:W-:-:S05]  /*03f0*/  IMAD.IADD R9, R7, 0x1, R8 ;  /* 0x0000000107097824 */ /* 0x002fca00078e0208 */
[----:B------:R0:W-:Y:S04]  /*0400*/  STG.E desc[UR8][R2.64], R9 ;  /* 0x0000000902007986 */ /* 0x0001e8000c101908 */
[----:B------:R-:W2:Y:S02]  /*0410*/  LDG.E R8, desc[UR8][R4.64+0x24] ;  /* 0x0000240804087981 */ /* 0x000ea4000c1e1900 */
[----:B--2---:R-:W-:-:S05]  /*0420*/  IADD3 R11, PT, PT, R9, R8, RZ ;  /* 0x00000008090b7210 */ /* 0x004fca0007ffe0ff */
[----:B------:R1:W-:Y:S04]  /*0430*/  STG.E desc[UR8][R2.64], R11 ;  /* 0x0000000b02007986 */ /* 0x0003e8000c101908 */
[----:B------:R-:W3:Y:S02]  /*0440*/  LDG.E R8, desc[UR8][R4.64+0x28] ;  /* 0x0000280804087981 */ /* 0x000ee4000c1e1900 */
[----:B---3--:R-:W-:-:S05]  /*0450*/  IMAD.IADD R13, R11, 0x1, R8 ;  /* 0x000000010b0d7824 */ /* 0x008fca00078e0208 */
[----:B------:R-:W-:Y:S04]  /*0460*/  STG.E desc[UR8][R2.64], R13 ;  /* 0x0000000d02007986 */ /* 0x000fe8000c101908 */
[----:B------:R-:W2:Y:S02]  /*0470*/  LDG.E R8, desc[UR8][R4.64+0x2c] ;  /* 0x00002c0804087981 */ /* 0x000ea4000c1e1900 */
[----:B--2---:R-:W-:-:S05]  /*0480*/  IMAD.IADD R15, R13, 0x1, R8 ;  /* 0x000000010d0f7824 */ /* 0x004fca00078e0208 */
[----:B------:R-:W-:Y:S04]  /*0490*/  STG.E desc[UR8][R2.64], R15 ;  /* 0x0000000f02007986 */ /* 0x000fe8000c101908 */
[----:B------:R-:W0:Y:S02]  /*04a0*/  LDG.E R8, desc[UR8][R4.64+0x30] ;  /* 0x0000300804087981 */ /* 0x000e24000c1e1900 */
[----:B0-----:R-:W-:-:S05]  /*04b0*/  IADD3 R9, PT, PT, R15, R8, RZ ;  /* 0x000000080f097210 */ /* 0x001fca0007ffe0ff */
[----:B------:R0:W-:Y:S04]  /*04c0*/  STG.E desc[UR8][R2.64], R9 ;  /* 0x0000000902007986 */ /* 0x0001e8000c101908 */
[----:B------:R-:W1:Y:S01]  /*04d0*/  LDG.E R8, desc[UR8][R4.64+0x34] ;  /* 0x0000340804087981 */ /* 0x000e62000c1e1900 */
[----:B------:R-:W-:Y:S01]  /*04e0*/  IADD3 R6, PT, PT, R6, 0x10, RZ ;  /* 0x0000001006067810 */ /* 0x000fe20007ffe0ff */
[----:B-1----:R-:W-:-:S05]  /*04f0*/  IMAD.IADD R11, R9, 0x1, R8 ;  /* 0x00000001090b7824 */ /* 0x002fca00078e0208 */
[----:B------:R1:W-:Y:S04]  /*0500*/  STG.E desc[UR8][R2.64], R11 ;  /* 0x0000000b02007986 */ /* 0x0003e8000c101908 */
[----:B------:R-:W2:Y:S01]  /*0510*/  LDG.E R8, desc[UR8][R4.64+0x38] ;  /* 0x0000380804087981 */ /* 0x000ea2000c1e1900 */
[----:B------:R-:W-:Y:S01]  /*0520*/  ISETP.GE.AND P1, PT, R6, -0xc, PT ;  /* 0xfffffff40600780c */ /* 0x000fe20003f26270 */
[----:B------:R-:W-:Y:S01]  /*0530*/  UIADD3 UR4, UPT, UPT, UR4, 0x10, URZ ;  /* 0x0000001004047890 */ /* 0x000fe2000fffe0ff */
[----:B--2---:R-:W-:Y:S01]  /*0540*/  IMAD.IADD R7, R11, 0x1, R8 ;  /* 0x000000010b077824 */ /* 0x004fe200078e0208 */
[----:B------:R-:W-:-:S04]  /*0550*/  IADD3 R8, P2, PT, R4, 0x40, RZ ;  /* 0x0000004004087810 */ /* 0x000fc80007f5e0ff */
[----:B------:R1:W-:Y:S01]  /*0560*/  STG.E desc[UR8][R2.64], R7 ;  /* 0x0000000702007986 */ /* 0x0003e2000c101908 */
[----:B0-----:R-:W-:Y:S02]  /*0570*/  IMAD.X R9, RZ, RZ, R5, P2 ;  /* 0x000000ffff097224 */ /* 0x001fe400010e0605 */
[----:B------:R-:W-:-:S03]  /*0580*/  IMAD.MOV.U32 R4, RZ, RZ, R8 ;  /* 0x000000ffff047224 */ /* 0x000fc600078e0008 */
[----:B------:R-:W-:Y:S01]  /*0590*/  MOV R5, R9 ;  /* 0x0000000900057202 */ /* 0x000fe20000000f00 */
[----:B------:R-:W-:Y:S06]  /*05a0*/  @!P1 BRA `(.L_x_3) ;  /* 0xfffffffc00209947 */ /* 0x000fec000383ffff */
.L_x_2:
[----:B------:R-:W-:-:S05]  /*05b0*/  IMAD.MOV R8, RZ, RZ, -R6 ;  /* 0x000000ffff087224 */ /* 0x000fca00078e0a06 */
[----:B------:R-:W-:-:S13]  /*05c0*/  ISETP.GT.AND P1, PT, R8, 0x4, PT ;  /* 0x000000040800780c */ /* 0x000fda0003f24270 */
[----:B------:R-:W-:Y:S05]  /*05d0*/  @!P1 BRA `(.L_x_4) ;  /* 0x00000000007c9947 */ /* 0x000fea0003800000 */
[----:B------:R-:W1:Y:S02]  /*05e0*/  LDG.E R8, desc[UR8][R4.64+-0x4] ;  /* 0xfffffc0804087981 */ /* 0x000e64000c1e1900 */
[----:B-1----:R-:W-:-:S05]  /*05f0*/  IMAD.IADD R7, R7, 0x1, R8 ;  /* 0x0000000107077824 */ /* 0x002fca00078e0208 */
[----:B------:R-:W-:Y:S04]  /*0600*/  STG.E desc[UR8][R2.64], R7 ;  /* 0x0000000702007986 */ /* 0x000fe8000c101908 */
[----:B------:R-:W2:Y:S02]  /*0610*/  LDG.E R8, desc[UR8][R4.64] ;  /* 0x0000000804087981 */ /* 0x000ea4000c1e1900 */
[----:B--2---:R-:W-:-:S05]  /*0620*/  IADD3 R9, PT, PT, R7, R8, RZ ;  /* 0x0000000807097210 */ /* 0x004fca0007ffe0ff */
[----:B------:R0:W-:Y:S04]  /*0630*/  STG.E desc[UR8][R2.64], R9 ;  /* 0x0000000902007986 */ /* 0x0001e8000c101908 */
[----:B------:R-:W2:Y:S02]  /*0640*/  LDG.E R8, desc[UR8][R4.64+0x4] ;  /* 0x0000040804087981 */ /* 0x000ea4000c1e1900 */
[----:B--2---:R-:W-:-:S05]  /*0650*/  IMAD.IADD R11, R9, 0x1, R8 ;  /* 0x00000001090b7824 */ /* 0x004fca00078e0208 */
        /* <DEDUP_REMOVED lines=9> */
[----:B------:R3:W-:Y:S04]  /*06f0*/  STG.E desc[UR8][R2.64], R9 ;  /* 0x0000000902007986 */ /* 0x0007e8000c101908 */
[----:B------:R-:W1:Y:S02]  /*0700*/  LDG.E R8, desc[UR8][R4.64+0x14] ;  /* 0x0000140804087981 */ /* 0x000e64000c1e1900 */
[----:B-1----:R-:W-:-:S05]  /*0710*/  IMAD.IADD R11, R9, 0x1, R8 ;  /* 0x00000001090b7824 */ /* 0x002fca00078e0208 */
[----:B------:R3:W-:Y:S04]  /*0720*/  STG.E desc[UR8][R2.64], R11 ;  /* 0x0000000b02007986 */ /* 0x0007e8000c101908 */
[----:B------:R-:W4:Y:S01]  /*0730*/  LDG.E R8, desc[UR8][R4.64+0x18] ;  /* 0x0000180804087981 */ /* 0x000f22000c1e1900 */
[----:B------:R-:W-:Y:S01]  /*0740*/  PLOP3.LUT P0, PT, PT, PT, PT, 0x8, 0x80 ;  /* 0x000000000080781c */ /* 0x000fe20003f0e170 */
[----:B------:R-:W-:Y:S01]  /*0750*/  VIADD R6, R6, 0x8 ;  /* 0x0000000806067836 */ /* 0x000fe20000000000 */
[----:B------:R-:W-:Y:S01]  /*0760*/  UIADD3 UR4, UPT, UPT, UR4, 0x8, URZ ;  /* 0x0000000804047890 */ /* 0x000fe2000fffe0ff */
[----:B----4-:R-:W-:Y:S02]  /*0770*/  IADD3 R7, PT, PT, R11, R8, RZ ;  /* 0x000000080b077210 */ /* 0x010fe40007ffe0ff */
[----:B------:R-:W-:-:S03]  /*0780*/  IADD3 R8, P1, PT, R4, 0x20, RZ ;  /* 0x0000002004087810 */ /* 0x000fc60007f3e0ff */
[----:B------:R3:W-:Y:S01]  /*0790*/  STG.E desc[UR8][R2.64], R7 ;  /* 0x0000000702007986 */ /* 0x0007e2000c101908 */
[----:B------:R-:W-:Y:S01]  /*07a0*/  MOV R4, R8 ;  /* 0x0000000800047202 */ /* 0x000fe20000000f00 */
[----:B--2---:R-:W-:-:S04]  /*07b0*/  IMAD.X R13, RZ, RZ, R5, P1 ;  /* 0x000000ffff0d7224 */ /* 0x004fc800008e0605 */
[----:B------:R-:W-:-:S07]  /*07c0*/  IMAD.MOV.U32 R5, RZ, RZ, R13 ;  /* 0x000000ffff057224 */ /* 0x000fce00078e000d */
.L_x_4:
[----:B------:R-:W-:-:S13]  /*07d0*/  ISETP.NE.OR P0, PT, R6, RZ, P0 ;  /* 0x000000ff0600720c */ /* 0x000fda0000705670 */
[----:B------:R-:W-:Y:S05]  /*07e0*/  @!P0 BRA `(.L_x_5) ;  /* 0x0000000000508947 */ /* 0x000fea0003800000 */
.L_x_1:
[----:B------:R-:W3:Y:S02]  /*07f0*/  LDG.E R8, desc[UR8][R4.64+-0x4] ;  /* 0xfffffc0804087981 */ /* 0x000ee4000c1e1900 */
[----:B---3--:R-:W-:-:S05]  /*0800*/  IMAD.IADD R9, R8, 0x1, R7 ;  /* 0x0000000108097824 */ /* 0x008fca00078e0207 */
[----:B------:R0:W-:Y:S04]  /*0810*/  STG.E desc[UR8][R2.64], R9 ;  /* 0x0000000902007986 */ /* 0x0001e8000c101908 */
[----:B------:R-:W1:Y:S02]  /*0820*/  LDG.E R8, desc[UR8][R4.64] ;  /* 0x0000000804087981 */ /* 0x000e64000c1e1900 */
[----:B-12---:R-:W-:-:S05]  /*0830*/  IADD3 R11, PT, PT, R9, R8, RZ ;  /* 0x00000008090b7210 */ /* 0x006fca0007ffe0ff */
[----:B------:R2:W-:Y:S04]  /*0840*/  STG.E desc[UR8][R2.64], R11 ;  /* 0x0000000b02007986 */ /* 0x0005e8000c101908 */
[----:B------:R-:W3:Y:S01]  /*0850*/  LDG.E R8, desc[UR8][R4.64+0x4] ;  /* 0x0000040804087981 */ /* 0x000ee2000c1e1900 */
[----:B------:R-:W-:Y:S01]  /*0860*/  IADD3 R6, PT, PT, R6, 0x4, RZ ;  /* 0x0000000406067810 */ /* 0x000fe20007ffe0ff */
[----:B---3--:R-:W-:-:S05]  /*0870*/  IMAD.IADD R13, R11, 0x1, R8 ;  /* 0x000000010b0d7824 */ /* 0x008fca00078e0208 */
[----:B------:R2:W-:Y:S04]  /*0880*/  STG.E desc[UR8][R2.64], R13 ;  /* 0x0000000d02007986 */ /* 0x0005e8000c101908 */
[----:B------:R-:W3:Y:S01]  /*0890*/  LDG.E R8, desc[UR8][R4.64+0x8] ;  /* 0x0000080804087981 */ /* 0x000ee2000c1e1900 */
[----:B------:R-:W-:Y:S01]  /*08a0*/  ISETP.NE.AND P0, PT, R6, RZ, PT ;  /* 0x000000ff0600720c */ /* 0x000fe20003f05270 */
[----:B------:R-:W-:Y:S01]  /*08b0*/  UIADD3 UR4, UPT, UPT, UR4, 0x4, URZ ;  /* 0x0000000404047890 */ /* 0x000fe2000fffe0ff */
[----:B---3--:R-:W-:Y:S01]  /*08c0*/  IMAD.IADD R7, R13, 0x1, R8 ;  /* 0x000000010d077824 */ /* 0x008fe200078e0208 */
[----:B------:R-:W-:-:S04]  /*08d0*/  IADD3 R8, P1, PT, R4, 0x10, RZ ;  /* 0x0000001004087810 */ /* 0x000fc80007f3e0ff */
[----:B------:R2:W-:Y:S01]  /*08e0*/  STG.E desc[UR8][R2.64], R7 ;  /* 0x0000000702007986 */ /* 0x0005e2000c101908 */
[----:B0-----:R-:W-:Y:S02]  /*08f0*/  IMAD.X R9, RZ, RZ, R5, P1 ;  /* 0x000000ffff097224 */ /* 0x001fe400008e0605 */
[----:B------:R-:W-:-:S03]  /*0900*/  IMAD.MOV.U32 R4, RZ, RZ, R8 ;  /* 0x000000ffff047224 */ /* 0x000fc600078e0008 */
[----:B------:R-:W-:Y:S01]  /*0910*/  MOV R5, R9 ;  /* 0x0000000900057202 */ /* 0x000fe20000000f00 */
[----:B------:R-:W-:Y:S06]  /*0920*/  @P0 BRA `(.L_x_1) ;  /* 0xfffffffc00b00947 */ /* 0x000fec000383ffff */
.L_x_5:
[----:B------:R-:W-:-:S12]  /*0930*/  UIADD3 UR6, UPT, UPT, UR4, 0x1, URZ ;  /* 0x0000000104067890 */ /* 0x000fd8000fffe0ff */
.L_x_0:
[----:B------:R-:W-:-:S13]  /*0940*/  ISETP.NE.AND P0, PT, R0, RZ, PT ;  /* 0x000000ff0000720c */ /* 0x000fda0003f05270 */
[----:B------:R-:W-:Y:S05]  /*0950*/  @!P0 EXIT ;  /* 0x000000000000894d */ /* 0x000fea0003800000 */
[----:B------:R-:W4:Y:S01]  /*0960*/  LDCU.64 UR4, c[0x0][0x380] ;  /* 0x00007000ff0477ac */ /* 0x000f220008000a00 */
[----:B------:R-:W-:Y:S01]  /*0970*/  IMAD.MOV R0, RZ, RZ, -R0 ;  /* 0x000000ffff007224 */ /* 0x000fe200078e0a00 */
[----:B----4-:R-:W-:-:S12]  /*0980*/  UIMAD.WIDE.U32 UR4, UR6, 0x4, UR4 ;  /* 0x00000004060478a5 */ /* 0x010fd8000f8e0004 */
.L_x_6:
[----:B------:R-:W-:Y:S01]  /*0990*/  IMAD.U32 R4, RZ, RZ, UR4 ;  /* 0x00000004ff047e24 */ /* 0x000fe2000f8e00ff */
[----:B0-----:R-:W-:-:S05]  /*09a0*/  MOV R5, UR5 ;  /* 0x0000000500057c02 */ /* 0x001fca0008000f00 */
[----:B------:R-:W1:Y:S01]  /*09b0*/  LDG.E R4, desc[UR8][R4.64] ;  /* 0x0000000804047981 */ /* 0x000e62000c1e1900 */
[----:B------:R-:W-:Y:S01]  /*09c0*/  IADD3 R0, PT, PT, R0, 0x1, RZ ;  /* 0x0000000100007810 */ /* 0x000fe20007ffe0ff */
[----:B------:R-:W-:-:S03]  /*09d0*/  UIADD3 UR4, UP0, UPT, UR4, 0x4, URZ ;  /* 0x0000000404047890 */ /* 0x000fc6000ff1e0ff */
[----:B------:R-:W-:Y:S01]  /*09e0*/  ISETP.NE.AND P0, PT, R0, RZ, PT ;  /* 0x000000ff0000720c */ /* 0x000fe20003f05270 */
[----:B------:R-:W-:Y:S01]  /*09f0*/  UIADD3.X UR5, UPT, UPT, URZ, UR5, URZ, UP0, !UPT ;  /* 0x00000005ff057290 */ /* 0x000fe200087fe4ff */
[----:B-1234-:R-:W-:-:S05]  /*0a00*/  IMAD.IADD R7, R4, 0x1, R7 ;  /* 0x0000000104077824 */ /* 0x01efca00078e0207 */
[----:B------:R4:W-:Y:S06]  /*0a10*/  STG.E desc[UR8][R2.64], R7 ;  /* 0x0000000702007986 */ /* 0x0009ec000c101908 */
[----:B------:R-:W-:Y:S05]  /*0a20*/  @P0 BRA `(.L_x_6) ;  /* 0xfffffffc00d80947 */ /* 0x000fea000383ffff */
[----:B------:R-:W-:Y:S05]  /*0a30*/  EXIT ;  /* 0x000000000000794d */ /* 0x000fea0003800000 */
.L_x_7:
[----:B------:R-:W-:-:S00]  /*0a40*/  BRA `(.L_x_7) ;  /* 0xfffffffc00fc7947 */ /* 0x000fc0000383ffff */
[----:B------:R-:W-:-:S00]  /*0a50*/  NOP ;  /* 0x0000000000007918 */ /* 0x000fc00000000000 */
        /* <DEDUP_REMOVED lines=10> */
.L_x_14:


//--------------------- .text._Z6reducePiS_       --------------------------
	.section	.text._Z6reducePiS_,"ax",@progbits
	.align	128
        .global         _Z6reducePiS_
        .type           _Z6reducePiS_,@function
        .size           _Z6reducePiS_,(.L_x_15 - _Z6reducePiS_)
        .other          _Z6reducePiS_,@"STO_CUDA_ENTRY STV_DEFAULT"
_Z6reducePiS_:
.text._Z6reducePiS_:
[----:B------:R-:W-:Y:S01]  /*0000*/  LDC R1, c[0x0][0x37c] ;  /* 0x0000df00ff017b82 */ /* 0x000fe20000000800 */
[----:B------:R-:W0:Y:S07]  /*0010*/  S2R R3, SR_TID.X ;  /* 0x0000000000037919 */ /* 0x000e2e0000002100 */
[----:B------:R-:W0:Y:S01]  /*0020*/  LDC R9, c[0x0][0x360] ;  /* 0x0000d800ff097b82 */ /* 0x000e220000000800 */
[----:B------:R-:W0:Y:S02]  /*0030*/  S2R R0, SR_CTAID.X ;  /* 0x0000000000007919 */ /* 0x000e240000002500 */
[----:B0-----:R-:W-:-:S05]  /*0040*/  IMAD R5, R9, R0, R3 ;  /* 0x0000000009057224 */ /* 0x001fca00078e0203 */
[----:B------:R-:W-:-:S13]  /*0050*/  ISETP.GT.AND P0, PT, R5, 0x3ff, PT ;  /* 0x000003ff0500780c */ /* 0x000fda0003f04270 */
[----:B------:R-:W-:Y:S05]  /*0060*/  @P0 EXIT ;  /* 0x000000000000094d */ /* 0x000fea0003800000 */
[----:B------:R-:W0:Y:S01]  /*0070*/  LDC.64 R6, c[0x0][0x380] ;  /* 0x0000e000ff067b82 */ /* 0x000e220000000a00 */
[----:B------:R-:W1:Y:S01]  /*0080*/  LDCU.64 UR6, c[0x0][0x358] ;  /* 0x00006b00ff0677ac */ /* 0x000e620008000a00 */
[----:B0-----:R-:W-:-:S06]  /*0090*/  IMAD.WIDE R6, R5, 0x4, R6 ;  /* 0x0000000405067825 */ /* 0x001fcc00078e0206 */
[----:B-1----:R-:W2:Y:S01]  /*00a0*/  LDG.E R7, desc[UR6][R6.64] ;  /* 0x0000000606077981 */ /* 0x002ea2000c1e1900 */
[----:B------:R-:W0:Y:S01]  /*00b0*/  S2UR UR5, SR_CgaCtaId ;  /* 0x00000000000579c3 */ /* 0x000e220000008800 */
[----:B------:R-:W-:Y:S01]  /*00c0*/  SHF.R.U32.HI R8, RZ, 0x1, R9 ;  /* 0x00000001ff087819 */ /* 0x000fe20000011609 */
[----:B------:R-:W-:Y:S01]  /*00d0*/  UMOV UR4, 0x400 ;  /* 0x0000040000047882 */ /* 0x000fe20000000000 */
[----:B------:R-:W-:Y:S01]  /*00e0*/  IMAD.SHL.U32 R2, R3, 0x4, RZ ;  /* 0x0000000403027824 */ /* 0x000fe200078e00ff */
[----:B------:R-:W-:Y:S02]  /*00f0*/  BSSY.RECONVERGENT B0, `(.L_x_8) ;  /* 0x0000040000007945 */ /* 0x000fe40003800200 */
[----:B------:R-:W-:-:S04]  /*0100*/  IMAD.MOV R4, RZ, RZ, -R8 ;  /* 0x000000ffff047224 */ /* 0x000fc800078e0a08 */
[----:B------:R-:W-:-:S04]  /*0110*/  IMAD R5, R0, R4, R5 ;  /* 0x0000000400057224 */ /* 0x000fc800078e0205 */
[----:B------:R-:W-:-:S05]  /*0120*/  IMAD.IADD R4, R8, 0x1, R5 ;  /* 0x0000000108047824 */ /* 0x000fca00078e0205 */
[----:B------:R-:W-:-:S04]  /*0130*/  ISETP.GE.U32.AND P0, PT, R5, R4, PT ;  /* 0x000000040500720c */ /* 0x000fc80003f06070 */
[----:B------:R-:W-:Y:S01]  /*0140*/  ISETP.GT.OR P0, PT, R5, 0x3ff, P0 ;  /* 0x000003ff0500780c */ /* 0x000fe20000704670 */
[----:B0-----:R-:W-:-:S09]  /*0150*/  ULEA UR4, UR5, UR4, 0x18 ;  /* 0x0000000405047291 */ /* 0x001fd2000f8ec0ff */
[----:B--2---:R0:W-:Y:S01]  /*0160*/  STS [R2+UR4], R7 ;  /* 0x0000000702007988 */ /* 0x0041e20008000804 */
[----:B------:R-:W-:Y:S06]  /*0170*/  BAR.SYNC.DEFER_BLOCKING 0x0 ;  /* 0x0000000000007b1d */ /* 0x000fec0000010000 */
[----:B------:R-:W-:Y:S05]  /*0180*/  @P0 BRA `(.L_x_9) ;  /* 0x0000000000d80947 */ /* 0x000fea0003800000 */
[C---:B------:R-:W-:Y:S02]  /*0190*/  IMAD.IADD R6, R8.reuse, 0x1, -R9 ;  /* 0x0000000108067824 */ /* 0x040fe400078e0a09 */
[----:B0-----:R-:W-:Y:S02]  /*01a0*/  VIADD R7, R8, 0xffffffff ;  /* 0xffffffff08077836 */ /* 0x001fe40000000000 */
[----:B------:R-:W-:-:S05]  /*01b0*/  IMAD R6, R6, R0, -R3 ;  /* 0x0000000006067224 */ /* 0x000fca00078e0a03 */
[----:B------:R-:W-:-:S04]  /*01c0*/  VIADDMNMX.U32 R6, R6, 0x3ff, R7, PT ;  /* 0x000003ff06067846 */ /* 0x000fc80003800007 */
[C---:B------:R-:W-:Y:S02]  /*01d0*/  LOP3.LUT R7, R6.reuse, 0x3, RZ, 0xc0, !PT ;  /* 0x0000000306077812 */ /* 0x040fe400078ec0ff */
[----:B------:R-:W-:Y:S02]  /*01e0*/  ISETP.GE.U32.AND P0, PT, R6, 0x3, PT ;  /* 0x000000030600780c */ /* 0x000fe40003f06070 */
[----:B------:R-:W-:-:S13]  /*01f0*/  ISETP.NE.AND P1, PT, R7, 0x3, PT ;  /* 0x000000030700780c */ /* 0x000fda0003f25270 */
[----:B------:R-:W-:Y:S05]  /*0200*/  @!P1 BRA `(.L_x_10) ;  /* 0x0000000000489947 */ /* 0x000fea0003800000 */
[----:B------:R-:W-:Y:S02]  /*0210*/  IMAD.IADD R5, R9, 0x1, -R8 ;  /* 0x0000000109057824 */ /* 0x000fe400078e0a08 */
[----:B------:R-:W-:Y:S02]  /*0220*/  VIADD R6, R6, 0x1 ;  /* 0x0000000106067836 */ /* 0x000fe40000000000 */
[----:B------:R-:W-:-:S03]  /*0230*/  IMAD R5, R5, R0, RZ ;  /* 0x0000000005057224 */ /* 0x000fc600078e02ff */
[----:B------:R-:W-:Y:S01]  /*0240*/  LOP3.LUT R6, R6, 0x3, RZ, 0xc0, !PT ;  /* 0x0000000306067812 */ /* 0x000fe200078ec0ff */
[----:B------:R-:W-:-:S03]  /*0250*/  IMAD R7, R5, 0x4, R2 ;  /* 0x0000000405077824 */ /* 0x000fc600078e0202 */
[----:B------:R-:W-:Y:S01]  /*0260*/  IADD3 R5, PT, PT, R6, R3, R5 ;  /* 0x0000000306057210 */ /* 0x000fe20007ffe005 */
[----:B------:R-:W-:Y:S02]  /*0270*/  IMAD.MOV R6, RZ, RZ, -R6 ;  /* 0x000000ffff067224 */ /* 0x000fe400078e0a06 */
[----:B------:R-:W-:-:S07]  /*0280*/  VIADD R7, R7, UR4 ;  /* 0x0000000407077c36 */ /* 0x000fce0008000000 */
.L_x_11:
[----:B------:R0:W-:Y:S01]  /*0290*/  LDS R9, [R7] ;  /* 0x0000000007097984 */ /* 0x0001e20000000800 */
[----:B------:R-:W-:Y:S01]  /*02a0*/  VIADD R6, R6, 0x1 ;  /* 0x0000000106067836 */ /* 0x000fe20000000000 */
[----:B------:R-:W-:Y:S05]  /*02b0*/  WARPSYNC.ALL ;  /* 0x0000000000007948 */ /* 0x000fea0003800000 */
[----:B------:R-:W1:Y:S01]  /*02c0*/  LDS R8, [R2+UR4] ;  /* 0x0000000402087984 */ /* 0x000e620008000800 */
[----:B0-----:R-:W-:Y:S01]  /*02d0*/  VIADD R7, R7, 0x4 ;  /* 0x0000000407077836 */ /* 0x001fe20000000000 */
[----:B-1----:R-:W-:-:S13]  /*02e0*/  ISETP.GT.AND P1, PT, R9, R8, PT ;  /* 0x000000080900720c */ /* 0x002fda0003f24270 */
[----:B------:R0:W-:Y:S01]  /*02f0*/  @P1 STS [R2+UR4], R9 ;  /* 0x0000000902001988 */ /* 0x0001e20008000804 */
[----:B------:R-:W-:Y:S01]  /*0300*/  BAR.SYNC.DEFER_BLOCKING 0x0 ;  /* 0x0000000000007b1d */ /* 0x000fe20000010000 */
[----:B------:R-:W-:-:S13]  /*0310*/  ISETP.NE.AND P1, PT, R6, RZ, PT ;  /* 0x000000ff0600720c */ /* 0x000fda0003f25270 */
[----:B0-----:R-:W-:Y:S05]  /*0320*/  @P1 BRA `(.L_x_11) ;  /* 0xfffffffc00d81947 */ /* 0x001fea000383ffff */
.L_x_10:
[----:B------:R-:W-:Y:S05]  /*0330*/  @!P0 BRA `(.L_x_9) ;  /* 0x00000000006c8947 */ /* 0x000fea0003800000 */
.L_x_12:
[----:B------:R-:W-:Y:S01]  /*0340*/  LEA R7, R5, UR4, 0x2 ;  /* 0x0000000405077c11 */ /* 0x000fe2000f8e10ff */
[----:B------:R-:W-:Y:S01]  /*0350*/  LDS R6, [R2+UR4] ;  /* 0x0000000402067984 */ /* 0x000fe20008000800 */
[----:B------:R-:W-:Y:S05]  /*0360*/  WARPSYNC.ALL ;  /* 0x0000000000007948 */ /* 0x000fea0003800000 */
[----:B------:R-:W0:Y:S02]  /*0370*/  LDS R9, [R7] ;  /* 0x0000000007097984 */ /* 0x000e240000000800 */
[----:B0-----:R-:W-:-:S13]  /*0380*/  ISETP.GT.AND P0, PT, R9, R6, PT ;  /* 0x000000060900720c */ /* 0x001fda0003f04270 */
[----:B------:R-:W-:Y:S01]  /*0390*/  @P0 STS [R2+UR4], R9 ;  /* 0x0000000902000988 */ /* 0x000fe20008000804 */
[----:B------:R-:W-:Y:S06]  /*03a0*/  BAR.SYNC.DEFER_BLOCKING 0x0 ;  /* 0x0000000000007b1d */ /* 0x000fec0000010000 */
[----:B------:R-:W-:Y:S04]  /*03b0*/  LDS R11, [R7+0x4] ;  /* 0x00000400070b7984 */ /* 0x000fe80000000800 */
[----:B------:R-:W0:Y:S02]  /*03c0*/  LDS R6, [R2+UR4] ;  /* 0x0000000402067984 */ /* 0x000e240008000800 */
        /* <DEDUP_REMOVED lines=10> */
[----:B0-----:R-:W-:Y:S01]  /*0470*/  ISETP.GT.AND P0, PT, R9, R6, PT ;  /* 0x000000060900720c */ /* 0x001fe20003f04270 */
[----:B------:R-:W-:-:S02]  /*0480*/  IMAD.MOV.U32 R6, RZ, RZ, R5 ;  /* 0x000000ffff067224 */ /* 0x000fc400078e0005 */
[----:B------:R-:W-:-:S03]  /*0490*/  VIADD R5, R5, 0x4 ;  /* 0x0000000405057836 */ /* 0x000fc60000000000 */
[----:B------:R-:W-:-:S07]  /*04a0*/  ISETP.LT.AND P1, PT, R6, 0x3fc, PT ;  /* 0x000003fc0600780c */ /* 0x000fce0003f21270 */
[----:B------:R1:W-:Y:S01]  /*04b0*/  @P0 STS [R2+UR4], R9 ;  /* 0x0000000902000988 */ /* 0x0003e20008000804 */
[----:B------:R-:W-:Y:S01]  /*04c0*/  BAR.SYNC.DEFER_BLOCKING 0x0 ;  /* 0x0000000000007b1d */ /* 0x000fe20000010000 */
[----:B------:R-:W-:-:S13]  /*04d0*/  ISETP.GE.U32.AND P0, PT, R5, R4, PT ;  /* 0x000000040500720c */ /* 0x000fda0003f06070 */
[----:B-1----:R-:W-:Y:S05]  /*04e0*/  @!P0 BRA P1, `(.L_x_12) ;  /* 0xfffffffc00948947 */ /* 0x002fea000083ffff */
.L_x_9:
[----:B------:R-:W-:Y:S05]  /*04f0*/  BSYNC.RECONVERGENT B0 ;  /* 0x0000000000007941 */ /* 0x000fea0003800200 */
.L_x_8:
[----:B------:R-:W-:Y:S01]  /*0500*/  ISETP.NE.AND P0, PT, R3, RZ, PT ;  /* 0x000000ff0300720c */ /* 0x000fe20003f05270 */
[----:B------:R-:W-:-:S12]  /*0510*/  WARPSYNC.ALL ;  /* 0x0000000000007948 */ /* 0x000fd80003800000 */
[----:B------:R-:W1:Y:S01]  /*0520*/  @!P0 S2R R3, SR_CgaCtaId ;  /* 0x0000000000038919 */ /* 0x000e620000008800 */
[----:B0-----:R-:W-:-:S04]  /*0530*/  @!P0 MOV R2, 0x400 ;  /* 0x0000040000028802 */ /* 0x001fc80000000f00 */
[----:B-1----:R-:W-:Y:S02]  /*0540*/  @!P0 LEA R5, R3, R2, 0x18 ;  /* 0x0000000203058211 */ /* 0x002fe400078ec0ff */
[----:B------:R-:W0:Y:S04]  /*0550*/  @!P0 LDC.64 R2, c[0x0][0x388] ;  /* 0x0000e200ff028b82 */ /* 0x000e280000000a00 */
[----:B------:R-:W1:Y:S01]  /*0560*/  @!P0 LDS R5, [R5] ;  /* 0x0000000005058984 */ /* 0x000e620000000800 */
[----:B0-----:R-:W-:-:S05]  /*0570*/  @!P0 IMAD.WIDE.U32 R2, R0, 0x4, R2 ;  /* 0x0000000400028825 */ /* 0x001fca00078e0002 */
[----:B-1----:R-:W-:Y:S01]  /*0580*/  @!P0 STG.E desc[UR6][R2.64], R5 ;  /* 0x0000000502008986 */ /* 0x002fe2000c101906 */
[----:B------:R-:W-:Y:S06]  /*0590*/  BAR.SYNC.DEFER_BLOCKING 0x0 ;  /* 0x0000000000007b1d */ /* 0x000fec0000010000 */
[----:B------:R-:W-:Y:S05]  /*05a0*/  EXIT ;  /* 0x000000000000794d */ /* 0x000fea0003800000 */
.L_x_13:
        /* <DEDUP_REMOVED lines=13> */
.L_x_15:


//--------------------- .nv.shared.reserved.0     --------------------------
	.section	.nv.shared.reserved.0,"aw",@nobits
	.weak		__nv_reservedSMEM_offset_0_alias
	.size		__nv_reservedSMEM_offset_0_alias, 0, 64
	.other		__nv_reservedSMEM_offset_0_alias,@"STO_CUDA_RESERVED_SHARED STV_DEFAULT"
__nv_reservedSMEM_offset_0_alias:
	.zero		0
	.zero		64


//--------------------- .nv.shared._Z6reducePiS_  --------------------------
	.section	.nv.shared._Z6reducePiS_,"aw",@nobits
	.sectionflags	@""
	.align	4
.nv.shared._Z6reducePiS_:
	.zero		5120


//--------------------- .nv.constant0._Z12sumReductionPiS_ --------------------------
	.section	.nv.constant0._Z12sumReductionPiS_,"a",@progbits
	.sectionflags	@""
	.align	4
.nv.constant0._Z12sumReductionPiS_:
	.zero		912


//--------------------- .nv.constant0._Z6reducePiS_ --------------------------
	.section	.nv.constant0._Z6reducePiS_,"a",@progbits
	.sectionflags	@""
	.align	4
.nv.constant0._Z6reducePiS_:
	.zero		912


//--------------------- SYMBOLS --------------------------

	.type		.nv.reservedSmem.offset0,@object
	.size		.nv.reservedSmem.offset0,0x4
	.type		.nv.reservedSmem.cap,@object
	.size		.nv.reservedSmem.cap,0x4
